//
// Generated by NVIDIA NVVM Compiler
//
// Compiler Build ID: CL-36424714
// Cuda compilation tools, release 13.0, V13.0.88
// Based on NVVM 20.0.0
//

.version 9.0
.target sm_100
.address_size 64

	// .globl	_Z15elementwise_addPfS_S_i

.visible .entry _Z15elementwise_addPfS_S_i(
	.param .u64 .ptr .align 1 _Z15elementwise_addPfS_S_i_param_0,
	.param .u64 .ptr .align 1 _Z15elementwise_addPfS_S_i_param_1,
	.param .u64 .ptr .align 1 _Z15elementwise_addPfS_S_i_param_2,
	.param .u32 _Z15elementwise_addPfS_S_i_param_3
)
{
	.reg .pred 	%p<2>;
	.reg .b32 	%r<6>;
	.reg .b32 	%f<4>;
	.reg .b64 	%rd<11>;

	ld.param.u64 	%rd1, [_Z15elementwise_addPfS_S_i_param_0];
	ld.param.u64 	%rd2, [_Z15elementwise_addPfS_S_i_param_1];
	ld.param.u64 	%rd3, [_Z15elementwise_addPfS_S_i_param_2];
	ld.param.u32 	%r2, [_Z15elementwise_addPfS_S_i_param_3];
	mov.u32 	%r3, %ctaid.x;
	mov.u32 	%r4, %ntid.x;
	mov.u32 	%r5, %tid.x;
	mad.lo.s32 	%r1, %r3, %r4, %r5;
	setp.ge.s32 	%p1, %r1, %r2;
	@%p1 bra 	$L__BB0_2;
	cvta.to.global.u64 	%rd4, %rd1;
	cvta.to.global.u64 	%rd5, %rd2;
	cvta.to.global.u64 	%rd6, %rd3;
	mul.wide.s32 	%rd7, %r1, 4;
	add.s64 	%rd8, %rd4, %rd7;
	ld.global.f32 	%f1, [%rd8];
	add.s64 	%rd9, %rd5, %rd7;
	ld.global.f32 	%f2, [%rd9];
	add.f32 	%f3, %f1, %f2;
	add.s64 	%rd10, %rd6, %rd7;
	st.global.f32 	[%rd10], %f3;
$L__BB0_2:
	ret;

}
	// .globl	_Z20elementwise_add_vec4PfS_S_i
.visible .entry _Z20elementwise_add_vec4PfS_S_i(
	.param .u64 .ptr .align 1 _Z20elementwise_add_vec4PfS_S_i_param_0,
	.param .u64 .ptr .align 1 _Z20elementwise_add_vec4PfS_S_i_param_1,
	.param .u64 .ptr .align 1 _Z20elementwise_add_vec4PfS_S_i_param_2,
	.param .u32 _Z20elementwise_add_vec4PfS_S_i_param_3
)
{
	.reg .pred 	%p<2>;
	.reg .b32 	%r<7>;
	.reg .b32 	%f<13>;
	.reg .b64 	%rd<11>;

	ld.param.u64 	%rd1, [_Z20elementwise_add_vec4PfS_S_i_param_0];
	ld.param.u64 	%rd2, [_Z20elementwise_add_vec4PfS_S_i_param_1];
	ld.param.u64 	%rd3, [_Z20elementwise_add_vec4PfS_S_i_param_2];
	ld.param.u32 	%r2, [_Z20elementwise_add_vec4PfS_S_i_param_3];
	mov.u32 	%r3, %ctaid.x;
	mov.u32 	%r4, %ntid.x;
	mov.u32 	%r5, %tid.x;
	mad.lo.s32 	%r6, %r3, %r4, %r5;
	shl.b32 	%r1, %r6, 2;
	setp.ge.s32 	%p1, %r1, %r2;
	@%p1 bra 	$L__BB1_2;
	cvta.to.global.u64 	%rd4, %rd1;
	cvta.to.global.u64 	%rd5, %rd2;
	cvta.to.global.u64 	%rd6, %rd3;
	mul.wide.s32 	%rd7, %r1, 4;
	add.s64 	%rd8, %rd4, %rd7;
	ld.global.v4.f32 	{%f1, %f2, %f3, %f4}, [%rd8];
	add.s64 	%rd9, %rd5, %rd7;
	ld.global.v4.f32 	{%f5, %f6, %f7, %f8}, [%rd9];
	add.f32 	%f9, %f1, %f5;
	add.f32 	%f10, %f2, %f6;
	add.f32 	%f11, %f3, %f7;
	add.f32 	%f12, %f4, %f8;
	add.s64 	%rd10, %rd6, %rd7;
	st.global.v4.f32 	[%rd10], {%f9, %f10, %f11, %f12};
$L__BB1_2:
	ret;

}


// ===== COMPILED SASS (sm_100) =====

	.target	sm_100

	.elftype	@"ET_EXEC"


//--------------------- .note.nv.tkinfo           --------------------------
	.section	.note.nv.tkinfo,"",@"SHT_NOTE"
	.sectionflags	@"SHF_NOTE_NV_TKINFO"
	.tkinfo
        /*0018*/ 	.word	0x00000002
        /*0030*/ 	.string	""
        /*0030*/ 	.string	"ptxas"
        /*0030*/ 	.string	"Cuda compilation tools, release 13.0, V13.0.88"
        /*0030*/ 	.string	"Build cuda_13.0.r13.0/compiler.36424714_0"
        /*0030*/ 	.string	"-arch sm_100 -m 64 "



//--------------------- .note.nv.cuinfo           --------------------------
	.section	.note.nv.cuinfo,"",@"SHT_NOTE"
	.sectionflags	@"SHF_NOTE_NV_CUINFO"
        /*0018*/ 	.short	0x0002
        /*001a*/ 	.short	0x0064
        /*001c*/ 	.short	0x0082
	.zero		2


//--------------------- .nv.info                  --------------------------
	.section	.nv.info,"",@"SHT_CUDA_INFO"
	.align	4


	//----- nvinfo : EIATTR_REGCOUNT
	.align		4
        /*0000*/ 	.byte	0x04, 0x2f
        /*0002*/ 	.short	(.L_1 - .L_0)
	.align		4
.L_0:
        /*0004*/ 	.word	index@(_Z15elementwise_addPfS_S_i)
        /*0008*/ 	.word	0x0000000c


	//----- nvinfo : EIATTR_FRAME_SIZE
	.align		4
.L_1:
        /*000c*/ 	.byte	0x04, 0x11
        /*000e*/ 	.short	(.L_3 - .L_2)
	.align		4
.L_2:
        /*0010*/ 	.word	index@(_Z15elementwise_addPfS_S_i)
        /*0014*/ 	.word	0x00000000


	//----- nvinfo : EIATTR_REGCOUNT
	.align		4
.L_3:
        /*0018*/ 	.byte	0x04, 0x2f
        /*001a*/ 	.short	(.L_5 - .L_4)
	.align		4
.L_4:
        /*001c*/ 	.word	index@(_Z20elementwise_add_vec4PfS_S_i)
        /*0020*/ 	.word	0x00000016


	//----- nvinfo : EIATTR_FRAME_SIZE
	.align		4
.L_5:
        /*0024*/ 	.byte	0x04, 0x11
        /*0026*/ 	.short	(.L_7 - .L_6)
	.align		4
.L_6:
        /*0028*/ 	.word	index@(_Z20elementwise_add_vec4PfS_S_i)
        /*002c*/ 	.word	0x00000000


	//----- nvinfo : EIATTR_MIN_STACK_SIZE
	.align		4
.L_7:
        /*0030*/ 	.byte	0x04, 0x12
        /*0032*/ 	.short	(.L_9 - .L_8)
	.align		4
.L_8:
        /*0034*/ 	.word	index@(_Z20elementwise_add_vec4PfS_S_i)
        /*0038*/ 	.word	0x00000000


	//----- nvinfo : EIATTR_MIN_STACK_SIZE
	.align		4
.L_9:
        /*003c*/ 	.byte	0x04, 0x12
        /*003e*/ 	.short	(.L_11 - .L_10)
	.align		4
.L_10:
        /*0040*/ 	.word	index@(_Z15elementwise_addPfS_S_i)
        /*0044*/ 	.word	0x00000000
.L_11:


//--------------------- .nv.compat                --------------------------
	.section	.nv.compat,"",@"SHT_CUDA_COMPAT_INFO"
	.align	4
        /*0000*/ 	.byte	0x02, 0x09, 0x00, 0x00, 0x02, 0x02, 0x01, 0x00, 0x02, 0x05, 0x05, 0x00, 0x03, 0x07, 0x01, 0x01
        /*0010*/ 	.byte	0x02, 0x03, 0x00, 0x00, 0x02, 0x06, 0x01, 0x00, 0x04, 0x0b, 0x08, 0x00, 0x09, 0x00, 0x00, 0x00
        /*0020*/ 	.byte	0x00, 0x00, 0x00, 0x00


//--------------------- .nv.info._Z20elementwise_add_vec4PfS_S_i --------------------------
	.section	.nv.info._Z20elementwise_add_vec4PfS_S_i,"",@"SHT_CUDA_INFO"
	.sectionflags	@""
	.align	4


	//----- nvinfo : EIATTR_CUDA_API_VERSION
	.align		4
        /*0000*/ 	.byte	0x04, 0x37
        /*0002*/ 	.short	(.L_13 - .L_12)
.L_12:
        /*0004*/ 	.word	0x00000082


	//----- nvinfo : EIATTR_KPARAM_INFO
	.align		4
.L_13:
        /*0008*/ 	.byte	0x04, 0x17
        /*000a*/ 	.short	(.L_15 - .L_14)
.L_14:
        /*000c*/ 	.word	0x00000000
        /*0010*/ 	.short	0x0003
        /*0012*/ 	.short	0x0018
        /*0014*/ 	.byte	0x00, 0xf0, 0x11, 0x00


	//----- nvinfo : EIATTR_KPARAM_INFO
	.align		4
.L_15:
        /*0018*/ 	.byte	0x04, 0x17
        /*001a*/ 	.short	(.L_17 - .L_16)
.L_16:
        /*001c*/ 	.word	0x00000000
        /*0020*/ 	.short	0x0002
        /*0022*/ 	.short	0x0010
        /*0024*/ 	.byte	0x00, 0xf5, 0x21, 0x00


	//----- nvinfo : EIATTR_KPARAM_INFO
	.align		4
.L_17:
        /*0028*/ 	.byte	0x04, 0x17
        /*002a*/ 	.short	(.L_19 - .L_18)
.L_18:
        /*002c*/ 	.word	0x00000000
        /*0030*/ 	.short	0x0001
        /*0032*/ 	.short	0x0008
        /*0034*/ 	.byte	0x00, 0xf5, 0x21, 0x00


	//----- nvinfo : EIATTR_KPARAM_INFO
	.align		4
.L_19:
        /*0038*/ 	.byte	0x04, 0x17
        /*003a*/ 	.short	(.L_21 - .L_20)
.L_20:
        /*003c*/ 	.word	0x00000000
        /*0040*/ 	.short	0x0000
        /*0042*/ 	.short	0x0000
        /*0044*/ 	.byte	0x00, 0xf5, 0x21, 0x00


	//----- nvinfo : EIATTR_SPARSE_MMA_MASK
	.align		4
.L_21:
        /*0048*/ 	.byte	0x03, 0x50
        /*004a*/ 	.short	0x0000


	//----- nvinfo : EIATTR_MAXREG_COUNT
	.align		4
        /*004c*/ 	.byte	0x03, 0x1b
        /*004e*/ 	.short	0x00ff


	//----- nvinfo : EIATTR_MERCURY_ISA_VERSION
	.align		4
        /*0050*/ 	.byte	0x03, 0x5f
        /*0052*/ 	.short	0x0101


	//----- nvinfo : EIATTR_VRC_CTA_INIT_COUNT
	.align		4
        /*0054*/ 	.byte	0x02, 0x4a
	.zero		1
	.zero		1


	//----- nvinfo : EIATTR_EXIT_INSTR_OFFSETS
	.align		4
        /*0058*/ 	.byte	0x04, 0x1c
        /*005a*/ 	.short	(.L_23 - .L_22)


	//   ....[0]....
.L_22:
        /*005c*/ 	.word	0x00000080


	//   ....[1]....
        /*0060*/ 	.word	0x00000170


	//----- nvinfo : EIATTR_CBANK_PARAM_SIZE
	.align		4
.L_23:
        /*0064*/ 	.byte	0x03, 0x19
        /*0066*/ 	.short	0x001c


	//----- nvinfo : EIATTR_PARAM_CBANK
	.align		4
        /*0068*/ 	.byte	0x04, 0x0a
        /*006a*/ 	.short	(.L_25 - .L_24)
	.align		4
.L_24:
        /*006c*/ 	.word	index@(.nv.constant0._Z20elementwise_add_vec4PfS_S_i)
        /*0070*/ 	.short	0x0380
        /*0072*/ 	.short	0x001c


	//----- nvinfo : EIATTR_SW_WAR
	.align		4
.L_25:
        /*0074*/ 	.byte	0x04, 0x36
        /*0076*/ 	.short	(.L_27 - .L_26)
.L_26:
        /*0078*/ 	.word	0x00000008
.L_27:


//--------------------- .nv.info._Z15elementwise_addPfS_S_i --------------------------
	.section	.nv.info._Z15elementwise_addPfS_S_i,"",@"SHT_CUDA_INFO"
	.sectionflags	@""
	.align	4


	//----- nvinfo : EIATTR_CUDA_API_VERSION
	.align		4
        /*0000*/ 	.byte	0x04, 0x37
        /*0002*/ 	.short	(.L_29 - .L_28)
.L_28:
        /*0004*/ 	.word	0x00000082


	//----- nvinfo : EIATTR_KPARAM_INFO
	.align		4
.L_29:
        /*0008*/ 	.byte	0x04, 0x17
        /*000a*/ 	.short	(.L_31 - .L_30)
.L_30:
        /*000c*/ 	.word	0x00000000
        /*0010*/ 	.short	0x0003
        /*0012*/ 	.short	0x0018
        /*0014*/ 	.byte	0x00, 0xf0, 0x11, 0x00


	//----- nvinfo : EIATTR_KPARAM_INFO
	.align		4
.L_31:
        /*0018*/ 	.byte	0x04, 0x17
        /*001a*/ 	.short	(.L_33 - .L_32)
.L_32:
        /*001c*/ 	.word	0x00000000
        /*0020*/ 	.short	0x0002
        /*0022*/ 	.short	0x0010
        /*0024*/ 	.byte	0x00, 0xf5, 0x21, 0x00


	//----- nvinfo : EIATTR_KPARAM_INFO
	.align		4
.L_33:
        /*0028*/ 	.byte	0x04, 0x17
        /*002a*/ 	.short	(.L_35 - .L_34)
.L_34:
        /*002c*/ 	.word	0x00000000
        /*0030*/ 	.short	0x0001
        /*0032*/ 	.short	0x0008
        /*0034*/ 	.byte	0x00, 0xf5, 0x21, 0x00


	//----- nvinfo : EIATTR_KPARAM_INFO
	.align		4
.L_35:
        /*0038*/ 	.byte	0x04, 0x17
        /*003a*/ 	.short	(.L_37 - .L_36)
.L_36:
        /*003c*/ 	.word	0x00000000
        /*0040*/ 	.short	0x0000
        /*0042*/ 	.short	0x0000
        /*0044*/ 	.byte	0x00, 0xf5, 0x21, 0x00


	//----- nvinfo : EIATTR_SPARSE_MMA_MASK
	.align		4
.L_37:
        /*0048*/ 	.byte	0x03, 0x50
        /*004a*/ 	.short	0x0000


	//----- nvinfo : EIATTR_MAXREG_COUNT
	.align		4
        /*004c*/ 	.byte	0x03, 0x1b
        /*004e*/ 	.short	0x00ff


	//----- nvinfo : EIATTR_MERCURY_ISA_VERSION
	.align		4
        /*0050*/ 	.byte	0x03, 0x5f
        /*0052*/ 	.short	0x0101


	//----- nvinfo : EIATTR_VRC_CTA_INIT_COUNT
	.align		4
        /*0054*/ 	.byte	0x02, 0x4a
	.zero		1
	.zero		1


	//----- nvinfo : EIATTR_EXIT_INSTR_OFFSETS
	.align		4
        /*0058*/ 	.byte	0x04, 0x1c
        /*005a*/ 	.short	(.L_39 - .L_38)


	//   ....[0]....
.L_38:
        /*005c*/ 	.word	0x00000070


	//   ....[1]....
        /*0060*/ 	.word	0x00000130


	//----- nvinfo : EIATTR_CBANK_PARAM_SIZE
	.align		4
.L_39:
        /*0064*/ 	.byte	0x03, 0x19
        /*0066*/ 	.short	0x001c


	//----- nvinfo : EIATTR_PARAM_CBANK
	.align		4
        /*0068*/ 	.byte	0x04, 0x0a
        /*006a*/ 	.short	(.L_41 - .L_40)
	.align		4
.L_40:
        /*006c*/ 	.word	index@(.nv.constant0._Z15elementwise_addPfS_S_i)
        /*0070*/ 	.short	0x0380
        /*0072*/ 	.short	0x001c


	//----- nvinfo : EIATTR_SW_WAR
	.align		4
.L_41:
        /*0074*/ 	.byte	0x04, 0x36
        /*0076*/ 	.short	(.L_43 - .L_42)
.L_42:
        /*0078*/ 	.word	0x00000008
.L_43:


//--------------------- .nv.callgraph             --------------------------
	.section	.nv.callgraph,"",@"SHT_CUDA_CALLGRAPH"
	.align	4
	.sectionentsize	8
	.align		4
        /*0000*/ 	.word	0x00000000
	.align		4
        /*0004*/ 	.word	0xffffffff
	.align		4
        /*0008*/ 	.word	0x00000000
	.align		4
        /*000c*/ 	.word	0xfffffffe
	.align		4
        /*0010*/ 	.word	0x00000000
	.align		4
        /*0014*/ 	.word	0xfffffffd
	.align		4
        /*0018*/ 	.word	0x00000000
	.align		4
        /*001c*/ 	.word	0xfffffffc


//--------------------- .text._Z20elementwise_add_vec4PfS_S_i --------------------------
	.section	.text._Z20elementwise_add_vec4PfS_S_i,"ax",@progbits
	.align	128
        .global         _Z20elementwise_add_vec4PfS_S_i
        .type           _Z20elementwise_add_vec4PfS_S_i,@function
        .size           _Z20elementwise_add_vec4PfS_S_i,(.L_x_2 - _Z20elementwise_add_vec4PfS_S_i)
        .other          _Z20elementwise_add_vec4PfS_S_i,@"STO_CUDA_ENTRY STV_DEFAULT"
_Z20elementwise_add_vec4PfS_S_i:
.text._Z20elementwise_add_vec4PfS_S_i:
[----:B------:R-:W-:Y:S01]  /*0000*/  LDC R1, c[0x0][0x37c] ;  /* 0x0000df00ff017b82 */ /* 0x000fe20000000800 */
[----:B------:R-:W0:Y:S07]  /*0010*/  S2R R3, SR_TID.X ;  /* 0x0000000000037919 */ /* 0x000e2e0000002100 */
[----:B------:R-:W0:Y:S01]  /*0020*/  S2UR UR4, SR_CTAID.X ;  /* 0x00000000000479c3 */ /* 0x000e220000002500 */
[----:B------:R-:W1:Y:S07]  /*0030*/  LDCU UR5, c[0x0][0x398] ;  /* 0x00007300ff0577ac */ /* 0x000e6e0008000800 */
[----:B------:R-:W0:Y:S02]  /*0040*/  LDC R0, c[0x0][0x360] ;  /* 0x0000d800ff007b82 */ /* 0x000e240000000800 */
[----:B0-----:R-:W-:-:S05]  /*0050*/  IMAD R0, R0, UR4, R3 ;  /* 0x0000000400007c24 */ /* 0x001fca000f8e0203 */
[----:B------:R-:W-:-:S04]  /*0060*/  SHF.L.U32 R9, R0, 0x2, RZ ;  /* 0x0000000200097819 */ /* 0x000fc800000006ff */
[----:B-1----:R-:W-:-:S13]  /*0070*/  ISETP.GE.AND P0, PT, R9, UR5, PT ;  /* 0x0000000509007c0c */ /* 0x002fda000bf06270 */
[----:B------:R-:W-:Y:S05]  /*0080*/  @P0 EXIT ;  /* 0x000000000000094d */ /* 0x000fea0003800000 */
[----:B------:R-:W0:Y:S01]  /*0090*/  LDC.64 R2, c[0x0][0x380] ;  /* 0x0000e000ff027b82 */ /* 0x000e220000000a00 */
[----:B------:R-:W1:Y:S07]  /*00a0*/  LDCU.64 UR4, c[0x0][0x358] ;  /* 0x00006b00ff0477ac */ /* 0x000e6e0008000a00 */
[----:B------:R-:W2:Y:S08]  /*00b0*/  LDC.64 R4, c[0x0][0x388] ;  /* 0x0000e200ff047b82 */ /* 0x000eb00000000a00 */
[----:B------:R-:W3:Y:S01]  /*00c0*/  LDC.64 R6, c[0x0][0x390] ;  /* 0x0000e400ff067b82 */ /* 0x000ee20000000a00 */
[----:B0-----:R-:W-:-:S05]  /*00d0*/  IMAD.WIDE R2, R9, 0x4, R2 ;  /* 0x0000000409027825 */ /* 0x001fca00078e0202 */
[----:B-1----:R-:W4:Y:S01]  /*00e0*/  LDG.E.128 R12, desc[UR4][R2.64] ;  /* 0x00000004020c7981 */ /* 0x002f22000c1e1d00 */
[----:B--2---:R-:W-:-:S05]  /*00f0*/  IMAD.WIDE R4, R9, 0x4, R4 ;  /* 0x0000000409047825 */ /* 0x004fca00078e0204 */
[----:B------:R-:W4:Y:S01]  /*0100*/  LDG.E.128 R16, desc[UR4][R4.64] ;  /* 0x0000000404107981 */ /* 0x000f22000c1e1d00 */
[----:B---3--:R-:W-:-:S04]  /*0110*/  IMAD.WIDE R6, R9, 0x4, R6 ;  /* 0x0000000409067825 */ /* 0x008fc800078e0206 */
[----:B----4-:R-:W-:Y:S01]  /*0120*/  FADD R12, R12, R16 ;  /* 0x000000100c0c7221 */ /* 0x010fe20000000000 */
[----:B------:R-:W-:Y:S01]  /*0130*/  FADD R13, R13, R17 ;  /* 0x000000110d0d7221 */ /* 0x000fe20000000000 */
[----:B------:R-:W-:Y:S01]  /*0140*/  FADD R14, R14, R18 ;  /* 0x000000120e0e7221 */ /* 0x000fe20000000000 */
[----:B------:R-:W-:-:S05]  /*0150*/  FADD R15, R15, R19 ;  /* 0x000000130f0f7221 */ /* 0x000fca0000000000 */
[----:B------:R-:W-:Y:S01]  /*0160*/  STG.E.128 desc[UR4][R6.64], R12 ;  /* 0x0000000c06007986 */ /* 0x000fe2000c101d04 */
[----:B------:R-:W-:Y:S05]  /*0170*/  EXIT ;  /* 0x000000000000794d */ /* 0x000fea0003800000 */
.L_x_0:
[----:B------:R-:W-:-:S00]  /*0180*/  BRA `(.L_x_0) ;  /* 0xfffffffc00fc7947 */ /* 0x000fc0000383ffff */
[----:B------:R-:W-:-:S00]  /*0190*/  NOP ;  /* 0x0000000000007918 */ /* 0x000fc00000000000 */
        /* <DEDUP_REMOVED lines=14> */
.L_x_2:


//--------------------- .text._Z15elementwise_addPfS_S_i --------------------------
	.section	.text._Z15elementwise_addPfS_S_i,"ax",@progbits
	.align	128
        .global         _Z15elementwise_addPfS_S_i
        .type           _Z15elementwise_addPfS_S_i,@function
        .size           _Z15elementwise_addPfS_S_i,(.L_x_3 - _Z15elementwise_addPfS_S_i)
        .other          _Z15elementwise_addPfS_S_i,@"STO_CUDA_ENTRY STV_DEFAULT"
_Z15elementwise_addPfS_S_i:
.text._Z15elementwise_addPfS_S_i:
[----:B------:R-:W-:Y:S01]  /*0000*/  LDC R1, c[0x0][0x37c] ;  /* 0x0000df00ff017b82 */ /* 0x000fe20000000800 */
[----:B------:R-:W0:Y:S07]  /*0010*/  S2R R0, SR_TID.X ;  /* 0x0000000000007919 */ /* 0x000e2e0000002100 */
[----:B------:R-:W0:Y:S01]  /*0020*/  S2UR UR4, SR_CTAID.X ;  /* 0x00000000000479c3 */ /* 0x000e220000002500 */
[----:B------:R-:W1:Y:S07]  /*0030*/  LDCU UR5, c[0x0][0x398] ;  /* 0x00007300ff0577ac */ /* 0x000e6e0008000800 */
[----:B------:R-:W0:Y:S02]  /*0040*/  LDC R9, c[0x0][0x360] ;  /* 0x0000d800ff097b82 */ /* 0x000e240000000800 */
[----:B0-----:R-:W-:-:S05]  /*0050*/  IMAD R9, R9, UR4, R0 ;  /* 0x0000000409097c24 */ /* 0x001fca000f8e0200 */
[----:B-1----:R-:W-:-:S13]  /*0060*/  ISETP.GE.AND P0, PT, R9, UR5, PT ;  /* 0x0000000509007c0c */ /* 0x002fda000bf06270 */
[----:B------:R-:W-:Y:S05]  /*0070*/  @P0 EXIT ;  /* 0x000000000000094d */ /* 0x000fea0003800000 */
[----:B------:R-:W0:Y:S01]  /*0080*/  LDC.64 R2, c[0x0][0x380] ;  /* 0x0000e000ff027b82 */ /* 0x000e220000000a00 */
[----:B------:R-:W1:Y:S07]  /*0090*/  LDCU.64 UR4, c[0x0][0x358] ;  /* 0x00006b00ff0477ac */ /* 0x000e6e0008000a00 */
[----:B------:R-:W2:Y:S08]  /*00a0*/  LDC.64 R4, c[0x0][0x388] ;  /* 0x0000e200ff047b82 */ /* 0x000eb00000000a00 */
[----:B------:R-:W3:Y:S01]  /*00b0*/  LDC.64 R6, c[0x0][0x390] ;  /* 0x0000e400ff067b82 */ /* 0x000ee20000000a00 */
[----:B0-----:R-:W-:-:S06]  /*00c0*/  IMAD.WIDE R2, R9, 0x4, R2 ;  /* 0x0000000409027825 */ /* 0x001fcc00078e0202 */
[----:B-1----:R-:W4:Y:S01]  /*00d0*/  LDG.E R2, desc[UR4][R2.64] ;  /* 0x0000000402027981 */ /* 0x002f22000c1e1900 */
[----:B--2---:R-:W-:-:S06]  /*00e0*/  IMAD.WIDE R4, R9, 0x4, R4 ;  /* 0x0000000409047825 */ /* 0x004fcc00078e0204 */
[----:B------:R-:W4:Y:S01]  /*00f0*/  LDG.E R5, desc[UR4][R4.64] ;  /* 0x0000000404057981 */ /* 0x000f22000c1e1900 */
[----:B---3--:R-:W-:-:S04]  /*0100*/  IMAD.WIDE R6, R9, 0x4, R6 ;  /* 0x0000000409067825 */ /* 0x008fc800078e0206 */
[----:B----4-:R-:W-:-:S05]  /*0110*/  FADD R9, R2, R5 ;  /* 0x0000000502097221 */ /* 0x010fca0000000000 */
[----:B------:R-:W-:Y:S01]  /*0120*/  STG.E desc[UR4][R6.64], R9 ;  /* 0x0000000906007986 */ /* 0x000fe2000c101904 */
[----:B------:R-:W-:Y:S05]  /*0130*/  EXIT ;  /* 0x000000000000794d */ /* 0x000fea0003800000 */
.L_x_1:
        /* <DEDUP_REMOVED lines=12> */
.L_x_3:


//--------------------- .nv.shared.reserved.0     --------------------------
	.section	.nv.shared.reserved.0,"aw",@nobits
	.weak		__nv_reservedSMEM_offset_0_alias
	.size		__nv_reservedSMEM_offset_0_alias, 0, 64
	.other		__nv_reservedSMEM_offset_0_alias,@"STO_CUDA_RESERVED_SHARED STV_DEFAULT"
__nv_reservedSMEM_offset_0_alias:
	.zero		0
	.zero		64


//--------------------- .nv.constant0._Z20elementwise_add_vec4PfS_S_i --------------------------
	.section	.nv.constant0._Z20elementwise_add_vec4PfS_S_i,"a",@progbits
	.sectionflags	@""
	.align	4
.nv.constant0._Z20elementwise_add_vec4PfS_S_i:
	.zero		924


//--------------------- .nv.constant0._Z15elementwise_addPfS_S_i --------------------------
	.section	.nv.constant0._Z15elementwise_addPfS_S_i,"a",@progbits
	.sectionflags	@""
	.align	4
.nv.constant0._Z15elementwise_addPfS_S_i:
	.zero		924


//--------------------- SYMBOLS --------------------------

	.type		.nv.reservedSmem.offset0,@object
	.size		.nv.reservedSmem.offset0,0x4
